//
// Generated by NVIDIA NVVM Compiler
//
// Compiler Build ID: CL-36424714
// Cuda compilation tools, release 13.0, V13.0.88
// Based on NVVM 20.0.0
//

.version 9.0
.target sm_100
.address_size 64

	// .globl	_Z6testerPhS_iiff

.visible .entry _Z6testerPhS_iiff(
	.param .u64 .ptr .align 1 _Z6testerPhS_iiff_param_0,
	.param .u64 .ptr .align 1 _Z6testerPhS_iiff_param_1,
	.param .u32 _Z6testerPhS_iiff_param_2,
	.param .u32 _Z6testerPhS_iiff_param_3,
	.param .f32 _Z6testerPhS_iiff_param_4,
	.param .f32 _Z6testerPhS_iiff_param_5
)
{
	.reg .pred 	%p<31>;
	.reg .b16 	%rs<24>;
	.reg .b32 	%r<81>;
	.reg .b32 	%f<32>;
	.reg .b64 	%rd<93>;
	.reg .b64 	%fd<9>;

	ld.param.u64 	%rd26, [_Z6testerPhS_iiff_param_0];
	ld.param.u64 	%rd27, [_Z6testerPhS_iiff_param_1];
	ld.param.u32 	%r16, [_Z6testerPhS_iiff_param_2];
	ld.param.u32 	%r17, [_Z6testerPhS_iiff_param_3];
	ld.param.f32 	%f11, [_Z6testerPhS_iiff_param_4];
	ld.param.f32 	%f12, [_Z6testerPhS_iiff_param_5];
	mov.u32 	%r19, %ntid.x;
	mov.u32 	%r20, %nctaid.x;
	mov.u32 	%r21, %ntid.y;
	mov.u32 	%r22, %nctaid.y;
	mul.lo.s32 	%r23, %r21, %r22;
	mov.u32 	%r24, %ctaid.x;
	mov.u32 	%r25, %tid.x;
	mad.lo.s32 	%r26, %r19, %r24, %r25;
	mov.u32 	%r27, %ctaid.y;
	mov.u32 	%r28, %tid.y;
	mad.lo.s32 	%r29, %r21, %r27, %r28;
	mov.u32 	%r30, %ctaid.z;
	cvt.u16.u32 	%rs7, %r30;
	mul.hi.u16 	%rs8, %rs7, -21845;
	shr.u16 	%rs9, %rs8, 1;
	mul.lo.s16 	%rs10, %rs9, 3;
	sub.s16 	%rs11, %rs7, %rs10;
	cvt.u32.u16 	%r1, %rs11;
	cvt.u32.u16 	%r2, %rs9;
	mul.lo.s32 	%r31, %r19, %r20;
	mad.lo.s32 	%r32, %r31, %r2, %r26;
	mad.lo.s32 	%r33, %r23, %r32, %r29;
	mul.lo.s32 	%r3, %r33, 3;
	cvt.f64.f32 	%fd1, %f11;
	cvt.rn.f64.s32 	%fd2, %r26;
	add.f64 	%fd3, %fd2, 0d3FE0000000000000;
	mul.f64 	%fd4, %fd3, %fd1;
	cvt.rn.f32.f64 	%f1, %fd4;
	cvt.f64.f32 	%fd5, %f12;
	cvt.rn.f64.u32 	%fd6, %r29;
	add.f64 	%fd7, %fd6, 0d3FE0000000000000;
	mul.f64 	%fd8, %fd7, %fd5;
	cvt.rn.f32.f64 	%f2, %fd8;
	mov.b32 	%r4, %f1;
	abs.f32 	%f3, %f1;
	setp.nan.f32 	%p1, %f3, %f3;
	mov.b32 	%r18, -1;
	mov.u32 	%r79, %r18;
	@%p1 bra 	$L__BB0_7;
	setp.ge.f32 	%p2, %f1, 0f5F000000;
	mov.b32 	%r79, -2;
	@%p2 bra 	$L__BB0_7;
	setp.le.f32 	%p3, %f1, 0fDF000000;
	mov.u32 	%r79, %r18;
	@%p3 bra 	$L__BB0_7;
	shr.u32 	%r36, %r4, 23;
	and.b32  	%r5, %r36, 255;
	cvt.u64.u32 	%rd29, %r4;
	shl.b64 	%rd30, %rd29, 39;
	and.b64  	%rd31, %rd30, 4611685468671574016;
	or.b64  	%rd1, %rd31, 4611686018427387904;
	setp.lt.u32 	%p4, %r5, 126;
	mov.b64 	%rd83, 0;
	mov.u64 	%rd84, %rd83;
	@%p4 bra 	$L__BB0_6;
	setp.eq.s32 	%p5, %r5, 189;
	mov.u64 	%rd83, %rd1;
	@%p5 bra 	$L__BB0_6;
	add.s32 	%r37, %r5, -125;
	shl.b64 	%rd33, %rd1, %r37;
	sub.s32 	%r38, 189, %r5;
	shr.u64 	%rd83, %rd1, %r38;
	shr.u64 	%rd84, %rd33, 63;
$L__BB0_6:
	add.s64 	%rd34, %rd84, %rd83;
	setp.lt.s32 	%p6, %r4, 0;
	neg.s64 	%rd35, %rd34;
	selp.b64 	%rd36, %rd35, %rd34, %p6;
	cvt.u32.u64 	%r39, %rd36;
	add.s32 	%r79, %r39, -1;
$L__BB0_7:
	mov.b32 	%r8, %f2;
	abs.f32 	%f4, %f2;
	setp.nan.f32 	%p7, %f4, %f4;
	mov.b32 	%r40, -1;
	mov.u32 	%r80, %r40;
	@%p7 bra 	$L__BB0_14;
	setp.ge.f32 	%p8, %f2, 0f5F000000;
	mov.b32 	%r80, -2;
	@%p8 bra 	$L__BB0_14;
	setp.le.f32 	%p9, %f2, 0fDF000000;
	mov.u32 	%r80, %r40;
	@%p9 bra 	$L__BB0_14;
	shr.u32 	%r43, %r8, 23;
	and.b32  	%r9, %r43, 255;
	cvt.u64.u32 	%rd38, %r8;
	shl.b64 	%rd39, %rd38, 39;
	and.b64  	%rd40, %rd39, 4611685468671574016;
	or.b64  	%rd6, %rd40, 4611686018427387904;
	setp.lt.u32 	%p10, %r9, 126;
	mov.b64 	%rd85, 0;
	mov.u64 	%rd86, %rd85;
	@%p10 bra 	$L__BB0_13;
	setp.eq.s32 	%p11, %r9, 189;
	mov.u64 	%rd85, %rd6;
	@%p11 bra 	$L__BB0_13;
	add.s32 	%r44, %r9, -125;
	shl.b64 	%rd42, %rd6, %r44;
	sub.s32 	%r45, 189, %r9;
	shr.u64 	%rd85, %rd6, %r45;
	shr.u64 	%rd86, %rd42, 63;
$L__BB0_13:
	add.s64 	%rd43, %rd86, %rd85;
	setp.lt.s32 	%p12, %r8, 0;
	neg.s64 	%rd44, %rd43;
	selp.b64 	%rd45, %rd44, %rd43, %p12;
	cvt.u32.u64 	%r46, %rd45;
	add.s32 	%r80, %r46, -1;
$L__BB0_14:
	max.s32 	%r47, %r79, 0;
	max.s32 	%r48, %r80, 0;
	mul.lo.s32 	%r49, %r2, %r16;
	mul.lo.s32 	%r50, %r17, 3;
	mul.lo.s32 	%r51, %r50, %r49;
	mad.lo.s32 	%r52, %r50, %r47, %r51;
	add.s32 	%r53, %r52, %r1;
	mad.lo.s32 	%r54, %r48, 3, %r53;
	cvt.s64.s32 	%rd46, %r54;
	cvta.to.global.u64 	%rd47, %rd26;
	add.s64 	%rd48, %rd47, %rd46;
	ld.global.u8 	%rs1, [%rd48];
	ld.global.u8 	%rs2, [%rd48+3];
	cvt.s64.s32 	%rd49, %r50;
	add.s64 	%rd50, %rd48, %rd49;
	ld.global.u8 	%rs3, [%rd50];
	ld.global.u8 	%rs4, [%rd50+3];
	setp.nan.f32 	%p13, %f4, %f4;
	abs.f32 	%f14, %f2;
	setp.ge.f32 	%p14, %f14, 0f5F000000;
	mov.f32 	%f30, 0fDF000000;
	or.pred  	%p15, %p13, %p14;
	@%p15 bra 	$L__BB0_19;
	shr.u32 	%r55, %r8, 23;
	and.b32  	%r12, %r55, 255;
	cvt.u64.u32 	%rd52, %r8;
	shl.b64 	%rd53, %rd52, 39;
	and.b64  	%rd54, %rd53, 4611685468671574016;
	or.b64  	%rd11, %rd54, 4611686018427387904;
	setp.lt.u32 	%p16, %r12, 126;
	mov.b64 	%rd87, 0;
	mov.u64 	%rd88, %rd87;
	@%p16 bra 	$L__BB0_18;
	setp.eq.s32 	%p17, %r12, 189;
	mov.u64 	%rd87, %rd11;
	@%p17 bra 	$L__BB0_18;
	add.s32 	%r56, %r12, -125;
	shl.b64 	%rd56, %rd11, %r56;
	sub.s32 	%r57, 189, %r12;
	shr.u64 	%rd87, %rd11, %r57;
	shr.u64 	%rd88, %rd56, 63;
$L__BB0_18:
	add.s64 	%rd57, %rd88, %rd87;
	setp.lt.s32 	%p18, %r8, 0;
	neg.s64 	%rd58, %rd57;
	selp.b64 	%rd59, %rd58, %rd57, %p18;
	add.s64 	%rd60, %rd59, 1;
	cvt.rn.f32.s64 	%f30, %rd60;
$L__BB0_19:
	sub.f32 	%f7, %f30, %f2;
	setp.nan.f32 	%p19, %f3, %f3;
	abs.f32 	%f17, %f1;
	setp.ge.f32 	%p20, %f17, 0f5F000000;
	mov.f32 	%f31, 0fDF000000;
	or.pred  	%p21, %p20, %p19;
	@%p21 bra 	$L__BB0_24;
	shr.u32 	%r58, %r4, 23;
	and.b32  	%r13, %r58, 255;
	cvt.u64.u32 	%rd62, %r4;
	shl.b64 	%rd63, %rd62, 39;
	and.b64  	%rd64, %rd63, 4611685468671574016;
	or.b64  	%rd16, %rd64, 4611686018427387904;
	setp.lt.u32 	%p22, %r13, 126;
	mov.b64 	%rd89, 0;
	mov.u64 	%rd90, %rd89;
	@%p22 bra 	$L__BB0_23;
	setp.eq.s32 	%p23, %r13, 189;
	mov.u64 	%rd89, %rd16;
	@%p23 bra 	$L__BB0_23;
	add.s32 	%r59, %r13, -125;
	shl.b64 	%rd66, %rd16, %r59;
	sub.s32 	%r60, 189, %r13;
	shr.u64 	%rd89, %rd16, %r60;
	shr.u64 	%rd90, %rd66, 63;
$L__BB0_23:
	add.s64 	%rd67, %rd90, %rd89;
	setp.lt.s32 	%p24, %r4, 0;
	neg.s64 	%rd68, %rd67;
	selp.b64 	%rd69, %rd68, %rd67, %p24;
	add.s64 	%rd70, %rd69, 1;
	cvt.rn.f32.s64 	%f31, %rd70;
$L__BB0_24:
	mul.f32 	%f18, %f7, 0f3F000000;
	sub.f32 	%f19, %f31, %f1;
	mul.f32 	%f20, %f19, 0f3F000000;
	max.u16 	%rs15, %rs2, %rs1;
	cvt.u32.u16 	%r61, %rs15;
	min.u16 	%rs16, %rs2, %rs1;
	cvt.u32.u16 	%r62, %rs16;
	cvt.rn.f32.u16 	%f21, %rs16;
	sub.s32 	%r63, %r61, %r62;
	cvt.rn.f32.s32 	%f22, %r63;
	fma.rn.f32 	%f23, %f18, %f22, %f21;
	max.u16 	%rs19, %rs4, %rs3;
	cvt.u32.u16 	%r64, %rs19;
	min.u16 	%rs20, %rs4, %rs3;
	cvt.u32.u16 	%r65, %rs20;
	cvt.rn.f32.u16 	%f24, %rs20;
	sub.s32 	%r66, %r64, %r65;
	cvt.rn.f32.s32 	%f25, %r66;
	fma.rn.f32 	%f26, %f18, %f25, %f24;
	cvt.rzi.s32.f32 	%r67, %f23;
	cvt.rzi.s32.f32 	%r69, %f26;
	min.s32 	%r71, %r69, %r67;
	cvt.rn.f32.s32 	%f27, %r71;
	max.s32 	%r73, %r69, %r67;
	sub.s32 	%r74, %r73, %r71;
	cvt.rn.f32.s32 	%f28, %r74;
	fma.rn.f32 	%f10, %f20, %f28, %f27;
	mov.b32 	%r14, %f10;
	abs.f32 	%f29, %f10;
	setp.nan.f32 	%p25, %f29, %f29;
	mov.b16 	%rs12, 0;
	mov.u16 	%rs23, %rs12;
	@%p25 bra 	$L__BB0_31;
	setp.ge.f32 	%p26, %f10, 0f5F000000;
	mov.b16 	%rs23, 255;
	@%p26 bra 	$L__BB0_31;
	setp.le.f32 	%p27, %f10, 0fDF000000;
	mov.u16 	%rs23, %rs12;
	@%p27 bra 	$L__BB0_31;
	shr.u32 	%r75, %r14, 23;
	and.b32  	%r15, %r75, 255;
	cvt.u64.u32 	%rd72, %r14;
	shl.b64 	%rd73, %rd72, 39;
	and.b64  	%rd74, %rd73, 4611685468671574016;
	or.b64  	%rd21, %rd74, 4611686018427387904;
	setp.lt.u32 	%p28, %r15, 126;
	mov.b64 	%rd91, 0;
	mov.u64 	%rd92, %rd91;
	@%p28 bra 	$L__BB0_30;
	setp.eq.s32 	%p29, %r15, 189;
	mov.u64 	%rd91, %rd21;
	@%p29 bra 	$L__BB0_30;
	add.s32 	%r76, %r15, -125;
	shl.b64 	%rd76, %rd21, %r76;
	sub.s32 	%r77, 189, %r15;
	shr.u64 	%rd91, %rd21, %r77;
	shr.u64 	%rd92, %rd76, 63;
$L__BB0_30:
	add.s64 	%rd77, %rd92, %rd91;
	setp.lt.s32 	%p30, %r14, 0;
	neg.s64 	%rd78, %rd77;
	selp.b64 	%rd79, %rd78, %rd77, %p30;
	cvt.u16.u64 	%rs23, %rd79;
$L__BB0_31:
	cvta.to.global.u64 	%rd80, %rd27;
	add.s32 	%r78, %r3, %r1;
	cvt.s64.s32 	%rd81, %r78;
	add.s64 	%rd82, %rd80, %rd81;
	st.global.u8 	[%rd82], %rs23;
	ret;

}


// ===== COMPILED SASS (sm_100) =====

	.target	sm_100

	.elftype	@"ET_EXEC"


//--------------------- .note.nv.tkinfo           --------------------------
	.section	.note.nv.tkinfo,"",@"SHT_NOTE"
	.sectionflags	@"SHF_NOTE_NV_TKINFO"
	.tkinfo
        /*0018*/ 	.word	0x00000002
        /*0030*/ 	.string	""
        /*0030*/ 	.string	"ptxas"
        /*0030*/ 	.string	"Cuda compilation tools, release 13.0, V13.0.88"
        /*0030*/ 	.string	"Build cuda_13.0.r13.0/compiler.36424714_0"
        /*0030*/ 	.string	"-arch sm_100 -m 64 "



//--------------------- .note.nv.cuinfo           --------------------------
	.section	.note.nv.cuinfo,"",@"SHT_NOTE"
	.sectionflags	@"SHF_NOTE_NV_CUINFO"
        /*0018*/ 	.short	0x0002
        /*001a*/ 	.short	0x0064
        /*001c*/ 	.short	0x0082
	.zero		2


//--------------------- .nv.info                  --------------------------
	.section	.nv.info,"",@"SHT_CUDA_INFO"
	.align	4


	//----- nvinfo : EIATTR_REGCOUNT
	.align		4
        /*0000*/ 	.byte	0x04, 0x2f
        /*0002*/ 	.short	(.L_1 - .L_0)
	.align		4
.L_0:
        /*0004*/ 	.word	index@(_Z6testerPhS_iiff)
        /*0008*/ 	.word	0x00000013


	//----- nvinfo : EIATTR_FRAME_SIZE
	.align		4
.L_1:
        /*000c*/ 	.byte	0x04, 0x11
        /*000e*/ 	.short	(.L_3 - .L_2)
	.align		4
.L_2:
        /*0010*/ 	.word	index@(_Z6testerPhS_iiff)
        /*0014*/ 	.word	0x00000000


	//----- nvinfo : EIATTR_MIN_STACK_SIZE
	.align		4
.L_3:
        /*0018*/ 	.byte	0x04, 0x12
        /*001a*/ 	.short	(.L_5 - .L_4)
	.align		4
.L_4:
        /*001c*/ 	.word	index@(_Z6testerPhS_iiff)
        /*0020*/ 	.word	0x00000000
.L_5:


//--------------------- .nv.compat                --------------------------
	.section	.nv.compat,"",@"SHT_CUDA_COMPAT_INFO"
	.align	4
        /*0000*/ 	.byte	0x02, 0x09, 0x00, 0x00, 0x02, 0x02, 0x01, 0x00, 0x02, 0x05, 0x05, 0x00, 0x03, 0x07, 0x01, 0x01
        /*0010*/ 	.byte	0x02, 0x03, 0x00, 0x00, 0x02, 0x06, 0x01, 0x00, 0x04, 0x0b, 0x08, 0x00, 0x01, 0x00, 0x00, 0x00
        /*0020*/ 	.byte	0x00, 0x00, 0x00, 0x00


//--------------------- .nv.info._Z6testerPhS_iiff --------------------------
	.section	.nv.info._Z6testerPhS_iiff,"",@"SHT_CUDA_INFO"
	.sectionflags	@""
	.align	4


	//----- nvinfo : EIATTR_CUDA_API_VERSION
	.align		4
        /*0000*/ 	.byte	0x04, 0x37
        /*0002*/ 	.short	(.L_7 - .L_6)
.L_6:
        /*0004*/ 	.word	0x00000082


	//----- nvinfo : EIATTR_KPARAM_INFO
	.align		4
.L_7:
        /*0008*/ 	.byte	0x04, 0x17
        /*000a*/ 	.short	(.L_9 - .L_8)
.L_8:
        /*000c*/ 	.word	0x00000000
        /*0010*/ 	.short	0x0005
        /*0012*/ 	.short	0x001c
        /*0014*/ 	.byte	0x00, 0xf0, 0x11, 0x00


	//----- nvinfo : EIATTR_KPARAM_INFO
	.align		4
.L_9:
        /*0018*/ 	.byte	0x04, 0x17
        /*001a*/ 	.short	(.L_11 - .L_10)
.L_10:
        /*001c*/ 	.word	0x00000000
        /*0020*/ 	.short	0x0004
        /*0022*/ 	.short	0x0018
        /*0024*/ 	.byte	0x00, 0xf0, 0x11, 0x00


	//----- nvinfo : EIATTR_KPARAM_INFO
	.align		4
.L_11:
        /*0028*/ 	.byte	0x04, 0x17
        /*002a*/ 	.short	(.L_13 - .L_12)
.L_12:
        /*002c*/ 	.word	0x00000000
        /*0030*/ 	.short	0x0003
        /*0032*/ 	.short	0x0014
        /*0034*/ 	.byte	0x00, 0xf0, 0x11, 0x00


	//----- nvinfo : EIATTR_KPARAM_INFO
	.align		4
.L_13:
        /*0038*/ 	.byte	0x04, 0x17
        /*003a*/ 	.short	(.L_15 - .L_14)
.L_14:
        /*003c*/ 	.word	0x00000000
        /*0040*/ 	.short	0x0002
        /*0042*/ 	.short	0x0010
        /*0044*/ 	.byte	0x00, 0xf0, 0x11, 0x00


	//----- nvinfo : EIATTR_KPARAM_INFO
	.align		4
.L_15:
        /*0048*/ 	.byte	0x04, 0x17
        /*004a*/ 	.short	(.L_17 - .L_16)
.L_16:
        /*004c*/ 	.word	0x00000000
        /*0050*/ 	.short	0x0001
        /*0052*/ 	.short	0x0008
        /*0054*/ 	.byte	0x00, 0xf5, 0x21, 0x00


	//----- nvinfo : EIATTR_KPARAM_INFO
	.align		4
.L_17:
        /*0058*/ 	.byte	0x04, 0x17
        /*005a*/ 	.short	(.L_19 - .L_18)
.L_18:
        /*005c*/ 	.word	0x00000000
        /*0060*/ 	.short	0x0000
        /*0062*/ 	.short	0x0000
        /*0064*/ 	.byte	0x00, 0xf5, 0x21, 0x00


	//----- nvinfo : EIATTR_SPARSE_MMA_MASK
	.align		4
.L_19:
        /*0068*/ 	.byte	0x03, 0x50
        /*006a*/ 	.short	0x0000


	//----- nvinfo : EIATTR_MAXREG_COUNT
	.align		4
        /*006c*/ 	.byte	0x03, 0x1b
        /*006e*/ 	.short	0x00ff


	//----- nvinfo : EIATTR_MERCURY_ISA_VERSION
	.align		4
        /*0070*/ 	.byte	0x03, 0x5f
        /*0072*/ 	.short	0x0101


	//----- nvinfo : EIATTR_VRC_CTA_INIT_COUNT
	.align		4
        /*0074*/ 	.byte	0x02, 0x4a
	.zero		1
	.zero		1


	//----- nvinfo : EIATTR_EXIT_INSTR_OFFSETS
	.align		4
        /*0078*/ 	.byte	0x04, 0x1c
        /*007a*/ 	.short	(.L_21 - .L_20)


	//   ....[0]....
.L_20:
        /*007c*/ 	.word	0x00001000


	//----- nvinfo : EIATTR_CRS_STACK_SIZE
	.align		4
.L_21:
        /*0080*/ 	.byte	0x04, 0x1e
        /*0082*/ 	.short	(.L_23 - .L_22)
.L_22:
        /*0084*/ 	.word	0x00000000


	//----- nvinfo : EIATTR_CBANK_PARAM_SIZE
	.align		4
.L_23:
        /*0088*/ 	.byte	0x03, 0x19
        /*008a*/ 	.short	0x0020


	//----- nvinfo : EIATTR_PARAM_CBANK
	.align		4
        /*008c*/ 	.byte	0x04, 0x0a
        /*008e*/ 	.short	(.L_25 - .L_24)
	.align		4
.L_24:
        /*0090*/ 	.word	index@(.nv.constant0._Z6testerPhS_iiff)
        /*0094*/ 	.short	0x0380
        /*0096*/ 	.short	0x0020


	//----- nvinfo : EIATTR_SW_WAR
	.align		4
.L_25:
        /*0098*/ 	.byte	0x04, 0x36
        /*009a*/ 	.short	(.L_27 - .L_26)
.L_26:
        /*009c*/ 	.word	0x00000008
.L_27:


//--------------------- .nv.callgraph             --------------------------
	.section	.nv.callgraph,"",@"SHT_CUDA_CALLGRAPH"
	.align	4
	.sectionentsize	8
	.align		4
        /*0000*/ 	.word	0x00000000
	.align		4
        /*0004*/ 	.word	0xffffffff
	.align		4
        /*0008*/ 	.word	0x00000000
	.align		4
        /*000c*/ 	.word	0xfffffffe
	.align		4
        /*0010*/ 	.word	0x00000000
	.align		4
        /*0014*/ 	.word	0xfffffffd
	.align		4
        /*0018*/ 	.word	0x00000000
	.align		4
        /*001c*/ 	.word	0xfffffffc


//--------------------- .text._Z6testerPhS_iiff   --------------------------
	.section	.text._Z6testerPhS_iiff,"ax",@progbits
	.align	128
        .global         _Z6testerPhS_iiff
        .type           _Z6testerPhS_iiff,@function
        .size           _Z6testerPhS_iiff,(.L_x_21 - _Z6testerPhS_iiff)
        .other          _Z6testerPhS_iiff,@"STO_CUDA_ENTRY STV_DEFAULT"
_Z6testerPhS_iiff:
.text._Z6testerPhS_iiff:
[----:B------:R-:W-:Y:S01]  /*0000*/  LDC R1, c[0x0][0x37c] ;  /* 0x0000df00ff017b82 */ /* 0x000fe20000000800 */
[----:B------:R-:W0:Y:S01]  /*0010*/  S2R R2, SR_CTAID.X ;  /* 0x0000000000027919 */ /* 0x000e220000002500 */
[----:B------:R-:W0:Y:S01]  /*0020*/  LDCU UR5, c[0x0][0x360] ;  /* 0x00006c00ff0577ac */ /* 0x000e220008000800 */
[----:B------:R-:W-:Y:S01]  /*0030*/  BSSY.RECONVERGENT B0, `(.L_x_0) ;  /* 0x0000040000007945 */ /* 0x000fe20003800200 */
[----:B------:R-:W0:Y:S01]  /*0040*/  S2R R3, SR_TID.X ;  /* 0x0000000000037919 */ /* 0x000e220000002100 */
[----:B------:R-:W1:Y:S01]  /*0050*/  LDCU.64 UR8, c[0x0][0x398] ;  /* 0x00007300ff0877ac */ /* 0x000e620008000a00 */
[----:B------:R-:W2:Y:S01]  /*0060*/  S2R R7, SR_CTAID.Y ;  /* 0x0000000000077919 */ /* 0x000ea20000002600 */
[----:B------:R-:W3:Y:S01]  /*0070*/  LDCU UR4, c[0x0][0x370] ;  /* 0x00006e00ff0477ac */ /* 0x000ee20008000800 */
[----:B------:R-:W2:Y:S01]  /*0080*/  S2R R6, SR_TID.Y ;  /* 0x0000000000067919 */ /* 0x000ea20000002200 */
[----:B------:R-:W4:Y:S01]  /*0090*/  LDCU UR6, c[0x0][0x364] ;  /* 0x00006c80ff0677ac */ /* 0x000f220008000800 */
[----:B------:R-:W5:Y:S01]  /*00a0*/  S2R R0, SR_CTAID.Z ;  /* 0x0000000000007919 */ /* 0x000f620000002700 */
[----:B------:R-:W4:Y:S01]  /*00b0*/  LDCU UR7, c[0x0][0x374] ;  /* 0x00006e80ff0777ac */ /* 0x000f220008000800 */
[----:B-1----:R-:W-:Y:S08]  /*00c0*/  F2F.F64.F32 R10, UR8 ;  /* 0x00000008000a7d10 */ /* 0x002ff00008201800 */
[----:B------:R-:W-:Y:S01]  /*00d0*/  F2F.F64.F32 R8, UR9 ;  /* 0x0000000900087d10 */ /* 0x000fe20008201800 */
[----:B0-----:R-:W-:Y:S01]  /*00e0*/  IMAD R2, R2, UR5, R3 ;  /* 0x0000000502027c24 */ /* 0x001fe2000f8e0203 */
[----:B---3--:R-:W-:-:S02]  /*00f0*/  UIMAD UR5, UR5, UR4, URZ ;  /* 0x00000004050572a4 */ /* 0x008fc4000f8e02ff */
[----:B----4-:R-:W-:-:S04]  /*0100*/  UIMAD UR4, UR6, UR7, URZ ;  /* 0x00000007060472a4 */ /* 0x010fc8000f8e02ff */
[----:B------:R-:W0:Y:S01]  /*0110*/  I2F.F64 R4, R2 ;  /* 0x0000000200047312 */ /* 0x000e220000201c00 */
[----:B--2---:R-:W-:Y:S01]  /*0120*/  IMAD R7, R7, UR6, R6 ;  /* 0x0000000607077c24 */ /* 0x004fe2000f8e0206 */
[----:B-----5:R-:W-:-:S06]  /*0130*/  LOP3.LUT R3, R0, 0xffff, RZ, 0xc0, !PT ;  /* 0x0000ffff00037812 */ /* 0x020fcc00078ec0ff */
[----:B------:R-:W1:Y:S01]  /*0140*/  I2F.F64.U32 R14, R7 ;  /* 0x00000007000e7312 */ /* 0x000e620000201800 */
[----:B------:R-:W-:Y:S01]  /*0150*/  IMAD R3, R3, 0xaaab, RZ ;  /* 0x0000aaab03037824 */ /* 0x000fe200078e02ff */
[----:B0-----:R-:W-:-:S04]  /*0160*/  DADD R12, R4, 0.5 ;  /* 0x3fe00000040c7429 */ /* 0x001fc80000000000 */
[----:B------:R-:W-:-:S04]  /*0170*/  SHF.R.U32.HI R5, RZ, 0x11, R3 ;  /* 0x00000011ff057819 */ /* 0x000fc80000011603 */
[C---:B------:R-:W-:Y:S01]  /*0180*/  PRMT R4, R5.reuse, 0x9910, RZ ;  /* 0x0000991005047816 */ /* 0x040fe200000000ff */
[----:B------:R-:W-:Y:S01]  /*0190*/  DMUL R10, R10, R12 ;  /* 0x0000000c0a0a7228 */ /* 0x000fe20000000000 */
[----:B------:R-:W-:Y:S01]  /*01a0*/  IMAD R2, R5, UR5, R2 ;  /* 0x0000000505027c24 */ /* 0x000fe2000f8e0202 */
[----:B-1----:R-:W-:Y:S02]  /*01b0*/  DADD R14, R14, 0.5 ;  /* 0x3fe000000e0e7429 */ /* 0x002fe40000000000 */
[----:B------:R-:W-:Y:S02]  /*01c0*/  IMAD R4, R4, 0x3, RZ ;  /* 0x0000000304047824 */ /* 0x000fe400078e02ff */
[----:B------:R-:W0:Y:S01]  /*01d0*/  F2F.F32.F64 R3, R10 ;  /* 0x0000000a00037310 */ /* 0x000e220000301000 */
[----:B------:R-:W-:Y:S02]  /*01e0*/  IMAD R7, R2, UR4, R7 ;  /* 0x0000000402077c24 */ /* 0x000fe4000f8e0207 */
[----:B------:R-:W-:Y:S01]  /*01f0*/  IMAD.MOV R4, RZ, RZ, -R4 ;  /* 0x000000ffff047224 */ /* 0x000fe200078e0a04 */
[----:B------:R-:W-:-:S04]  /*0200*/  DMUL R14, R8, R14 ;  /* 0x0000000e080e7228 */ /* 0x000fc80000000000 */
[----:B------:R-:W-:Y:S02]  /*0210*/  PRMT R9, R4, 0x7710, RZ ;  /* 0x0000771004097816 */ /* 0x000fe400000000ff */
[----:B------:R1:W2:Y:S03]  /*0220*/  F2F.F32.F64 R6, R14 ;  /* 0x0000000e00067310 */ /* 0x0002a60000301000 */
[----:B------:R-:W-:Y:S01]  /*0230*/  IMAD.IADD R8, R9, 0x1, R0 ;  /* 0x0000000109087824 */ /* 0x000fe200078e0200 */
[----:B0-----:R-:W-:Y:S01]  /*0240*/  FSETP.NAN.AND P0, PT, |R3|, |R3|, PT ;  /* 0x400000030300720b */ /* 0x001fe20003f08200 */
[----:B------:R-:W-:-:S03]  /*0250*/  IMAD.MOV.U32 R0, RZ, RZ, -0x1 ;  /* 0xffffffffff007424 */ /* 0x000fc600078e00ff */
[----:B------:R-:W-:-:S09]  /*0260*/  LOP3.LUT R8, R8, 0xffff, RZ, 0xc0, !PT ;  /* 0x0000ffff08087812 */ /* 0x000fd200078ec0ff */
[----:B-12---:R-:W-:Y:S05]  /*0270*/  @P0 BRA `(.L_x_1) ;  /* 0x00000000006c0947 */ /* 0x006fea0003800000 */
[----:B------:R-:W-:Y:S01]  /*0280*/  FSETP.GE.AND P1, PT, R3, 9.22337203685477580800e+18, PT ;  /* 0x5f0000000300780b */ /* 0x000fe20003f26000 */
[----:B------:R-:W-:-:S12]  /*0290*/  IMAD.MOV.U32 R0, RZ, RZ, -0x2 ;  /* 0xfffffffeff007424 */ /* 0x000fd800078e00ff */
[----:B------:R-:W-:Y:S05]  /*02a0*/  @P1 BRA `(.L_x_1) ;  /* 0x0000000000601947 */ /* 0x000fea0003800000 */
[----:B------:R-:W-:Y:S01]  /*02b0*/  FSETP.GTU.AND P1, PT, R3, -9.22337203685477580800e+18, PT ;  /* 0xdf0000000300780b */ /* 0x000fe20003f2c000 */
[----:B------:R-:W-:-:S12]  /*02c0*/  IMAD.MOV.U32 R0, RZ, RZ, -0x1 ;  /* 0xffffffffff007424 */ /* 0x000fd800078e00ff */
[----:B------:R-:W-:Y:S05]  /*02d0*/  @!P1 BRA `(.L_x_1) ;  /* 0x0000000000549947 */ /* 0x000fea0003800000 */
[----:B------:R-:W-:Y:S01]  /*02e0*/  SHF.R.U32.HI R0, RZ, 0x17, R3 ;  /* 0x00000017ff007819 */ /* 0x000fe20000011603 */
[----:B------:R-:W-:Y:S01]  /*02f0*/  BSSY.RECONVERGENT B1, `(.L_x_2) ;  /* 0x0000010000017945 */ /* 0x000fe20003800200 */
[----:B------:R-:W-:Y:S01]  /*0300*/  ISETP.GE.AND P1, PT, R3, RZ, PT ;  /* 0x000000ff0300720c */ /* 0x000fe20003f26270 */
[----:B------:R-:W-:Y:S01]  /*0310*/  IMAD.MOV.U32 R9, RZ, RZ, RZ ;  /* 0x000000ffff097224 */ /* 0x000fe200078e00ff */
[----:B------:R-:W-:Y:S01]  /*0320*/  LOP3.LUT R0, R0, 0xff, RZ, 0xc0, !PT ;  /* 0x000000ff00007812 */ /* 0x000fe200078ec0ff */
[----:B------:R-:W-:-:S03]  /*0330*/  IMAD.MOV.U32 R4, RZ, RZ, RZ ;  /* 0x000000ffff047224 */ /* 0x000fc600078e00ff */
[----:B------:R-:W-:-:S13]  /*0340*/  ISETP.GE.U32.AND P2, PT, R0, 0x7e, PT ;  /* 0x0000007e0000780c */ /* 0x000fda0003f46070 */
[----:B------:R-:W-:Y:S05]  /*0350*/  @!P2 BRA `(.L_x_3) ;  /* 0x000000000024a947 */ /* 0x000fea0003800000 */
[----:B------:R-:W-:Y:S01]  /*0360*/  ISETP.NE.AND P2, PT, R0, 0xbd, PT ;  /* 0x000000bd0000780c */ /* 0x000fe20003f45270 */
[----:B------:R-:W-:-:S05]  /*0370*/  IMAD.SHL.U32 R2, R3, 0x80, RZ ;  /* 0x0000008003027824 */ /* 0x000fca00078e00ff */
[----:B------:R-:W-:-:S04]  /*0380*/  LOP3.LUT R11, R2, 0x3fffff80, RZ, 0xc0, !PT ;  /* 0x3fffff80020b7812 */ /* 0x000fc800078ec0ff */
[----:B------:R-:W-:-:S03]  /*0390*/  LOP3.LUT R11, R11, 0x40000000, RZ, 0xfc, !PT ;  /* 0x400000000b0b7812 */ /* 0x000fc600078efcff */
[C---:B------:R-:W-:Y:S01]  /*03a0*/  @P2 VIADD R2, R0.reuse, 0xffffff83 ;  /* 0xffffff8300022836 */ /* 0x040fe20000000000 */
[----:B------:R-:W-:-:S04]  /*03b0*/  @P2 IADD3 R0, PT, PT, -R0, 0xbd, RZ ;  /* 0x000000bd00002810 */ /* 0x000fc80007ffe1ff */
[--C-:B------:R-:W-:Y:S02]  /*03c0*/  @P2 SHF.L.U64.HI R2, RZ, R2, R11.reuse ;  /* 0x00000002ff022219 */ /* 0x100fe4000001020b */
[----:B------:R-:W-:Y:S02]  /*03d0*/  @P2 SHF.R.U64 R9, RZ, R0, R11 ;  /* 0x00000000ff092219 */ /* 0x000fe4000000120b */
[----:B------:R-:W-:-:S07]  /*03e0*/  @P2 SHF.R.U32.HI R4, RZ, 0x1f, R2 ;  /* 0x0000001fff042819 */ /* 0x000fce0000011602 */
.L_x_3:
[----:B------:R-:W-:Y:S05]  /*03f0*/  BSYNC.RECONVERGENT B1 ;  /* 0x0000000000017941 */ /* 0x000fea0003800200 */
.L_x_2:
[----:B------:R-:W-:-:S04]  /*0400*/  IMAD.IADD R0, R9, 0x1, R4 ;  /* 0x0000000109007824 */ /* 0x000fc800078e0204 */
[----:B------:R-:W-:-:S04]  /*0410*/  @!P1 IMAD.MOV R0, RZ, RZ, -R0 ;  /* 0x000000ffff009224 */ /* 0x000fc800078e0a00 */
[----:B------:R-:W-:-:S07]  /*0420*/  VIADD R0, R0, 0xffffffff ;  /* 0xffffffff00007836 */ /* 0x000fce0000000000 */
.L_x_1:
[----:B------:R-:W-:Y:S05]  /*0430*/  BSYNC.RECONVERGENT B0 ;  /* 0x0000000000007941 */ /* 0x000fea0003800200 */
.L_x_0:
[----:B------:R-:W-:Y:S01]  /*0440*/  FSETP.NAN.AND P1, PT, |R6|, |R6|, PT ;  /* 0x400000060600720b */ /* 0x000fe20003f28200 */
[----:B------:R-:W0:Y:S01]  /*0450*/  LDCU.64 UR4, c[0x0][0x358] ;  /* 0x00006b00ff0477ac */ /* 0x000e220008000a00 */
[----:B------:R-:W-:Y:S01]  /*0460*/  BSSY.RECONVERGENT B0, `(.L_x_4) ;  /* 0x000001e000007945 */ /* 0x000fe20003800200 */
[----:B------:R-:W-:-:S10]  /*0470*/  IMAD.MOV.U32 R2, RZ, RZ, -0x1 ;  /* 0xffffffffff027424 */ /* 0x000fd400078e00ff */
[----:B------:R-:W-:Y:S05]  /*0480*/  @P1 BRA `(.L_x_5) ;  /* 0x00000000006c1947 */ /* 0x000fea0003800000 */
        /* <DEDUP_REMOVED lines=23> */
.L_x_7:
[----:B0-----:R-:W-:Y:S05]  /*0600*/  BSYNC.RECONVERGENT B1 ;  /* 0x0000000000017941 */ /* 0x001fea0003800200 */
.L_x_6:
[----:B------:R-:W-:-:S04]  /*0610*/  IMAD.IADD R2, R10, 0x1, R9 ;  /* 0x000000010a027824 */ /* 0x000fc800078e0209 */
[----:B------:R-:W-:-:S04]  /*0620*/  @!P1 IMAD.MOV R2, RZ, RZ, -R2 ;  /* 0x000000ffff029224 */ /* 0x000fc800078e0a02 */
[----:B------:R-:W-:-:S07]  /*0630*/  VIADD R2, R2, 0xffffffff ;  /* 0xffffffff02027836 */ /* 0x000fce0000000000 */
.L_x_5:
[----:B0-----:R-:W-:Y:S05]  /*0640*/  BSYNC.RECONVERGENT B0 ;  /* 0x0000000000007941 */ /* 0x001fea0003800200 */
.L_x_4:
[----:B------:R-:W0:Y:S01]  /*0650*/  LDC.64 R10, c[0x0][0x390] ;  /* 0x0000e400ff0a7b82 */ /* 0x000e220000000a00 */
[----:B------:R-:W-:Y:S01]  /*0660*/  VIMNMX R0, PT, PT, RZ, R0, !PT ;  /* 0x00000000ff007248 */ /* 0x000fe20007fe0100 */
[----:B------:R-:W1:Y:S01]  /*0670*/  LDCU.64 UR6, c[0x0][0x380] ;  /* 0x00007000ff0677ac */ /* 0x000e620008000a00 */
[----:B------:R-:W-:Y:S01]  /*0680*/  VIMNMX R2, PT, PT, RZ, R2, !PT ;  /* 0x00000002ff027248 */ /* 0x000fe20007fe0100 */
[----:B0-----:R-:W-:Y:S02]  /*0690*/  IMAD R5, R5, R10, RZ ;  /* 0x0000000a05057224 */ /* 0x001fe400078e02ff */
[----:B------:R-:W-:-:S04]  /*06a0*/  IMAD R9, R11, 0x3, RZ ;  /* 0x000000030b097824 */ /* 0x000fc800078e02ff */
[----:B------:R-:W-:-:S04]  /*06b0*/  IMAD R5, R5, R9, RZ ;  /* 0x0000000905057224 */ /* 0x000fc800078e02ff */
[----:B------:R-:W-:-:S04]  /*06c0*/  IMAD R5, R0, R9, R5 ;  /* 0x0000000900057224 */ /* 0x000fc800078e0205 */
[----:B------:R-:W-:-:S04]  /*06d0*/  IMAD.IADD R5, R8, 0x1, R5 ;  /* 0x0000000108057824 */ /* 0x000fc800078e0205 */
[----:B------:R-:W-:-:S05]  /*06e0*/  IMAD R2, R2, 0x3, R5 ;  /* 0x0000000302027824 */ /* 0x000fca00078e0205 */
[----:B-1----:R-:W-:-:S04]  /*06f0*/  IADD3 R14, P1, PT, R2, UR6, RZ ;  /* 0x00000006020e7c10 */ /* 0x002fc8000ff3e0ff */
[----:B------:R-:W-:Y:S02]  /*0700*/  LEA.HI.X.SX32 R15, R2, UR7, 0x1, P1 ;  /* 0x00000007020f7c11 */ /* 0x000fe400088f0eff */
[----:B------:R-:W-:-:S03]  /*0710*/  IADD3 R12, P1, PT, R9, R14, RZ ;  /* 0x0000000e090c7210 */ /* 0x000fc60007f3e0ff */
[----:B------:R0:W5:Y:S01]  /*0720*/  LDG.E.U8 R0, desc[UR4][R14.64] ;  /* 0x000000040e007981 */ /* 0x000162000c1e1100 */
[----:B------:R-:W-:-:S03]  /*0730*/  LEA.HI.X.SX32 R13, R9, R15, 0x1, P1 ;  /* 0x0000000f090d7211 */ /* 0x000fc600008f0eff */
[----:B------:R0:W5:Y:S04]  /*0740*/  LDG.E.U8 R2, desc[UR4][R14.64+0x3] ;  /* 0x000003040e027981 */ /* 0x000168000c1e1100 */
[----:B------:R0:W5:Y:S04]  /*0750*/  LDG.E.U8 R4, desc[UR4][R12.64] ;  /* 0x000000040c047981 */ /* 0x000168000c1e1100 */
[----:B------:R0:W5:Y:S01]  /*0760*/  LDG.E.U8 R10, desc[UR4][R12.64+0x3] ;  /* 0x000003040c0a7981 */ /* 0x000162000c1e1100 */
[----:B------:R-:W-:-:S04]  /*0770*/  FSETP.GE.AND P1, PT, |R6|, 9.22337203685477580800e+18, PT ;  /* 0x5f0000000600780b */ /* 0x000fc80003f26200 */
[----:B------:R-:W-:Y:S01]  /*0780*/  FSETP.NAN.OR P1, PT, |R6|, |R6|, P1 ;  /* 0x400000060600720b */ /* 0x000fe20000f28600 */
[----:B------:R-:W-:Y:S01]  /*0790*/  BSSY.RECONVERGENT B0, `(.L_x_8) ;  /* 0x0000021000007945 */ /* 0x000fe20003800200 */
[----:B------:R-:W-:-:S11]  /*07a0*/  IMAD.MOV.U32 R5, RZ, RZ, -0x21000000 ;  /* 0xdf000000ff057424 */ /* 0x000fd600078e00ff */
[----:B0-----:R-:W-:Y:S05]  /*07b0*/  @P1 BRA `(.L_x_9) ;  /* 0x0000000000781947 */ /* 0x001fea0003800000 */
[----:B------:R-:W-:Y:S01]  /*07c0*/  SHF.R.U32.HI R5, RZ, 0x17, R6 ;  /* 0x00000017ff057819 */ /* 0x000fe20000011606 */
[----:B------:R-:W-:Y:S01]  /*07d0*/  BSSY.RECONVERGENT B1, `(.L_x_10) ;  /* 0x0000012000017945 */ /* 0x000fe20003800200 */
[----:B------:R-:W-:Y:S02]  /*07e0*/  IMAD.MOV.U32 R9, RZ, RZ, RZ ;  /* 0x000000ffff097224 */ /* 0x000fe400078e00ff */
[----:B------:R-:W-:Y:S01]  /*07f0*/  LOP3.LUT R11, R5, 0xff, RZ, 0xc0, !PT ;  /* 0x000000ff050b7812 */ /* 0x000fe200078ec0ff */
[----:B------:R-:W-:Y:S02]  /*0800*/  IMAD.MOV.U32 R14, RZ, RZ, RZ ;  /* 0x000000ffff0e7224 */ /* 0x000fe400078e00ff */
[----:B------:R-:W-:Y:S01]  /*0810*/  IMAD.MOV.U32 R5, RZ, RZ, RZ ;  /* 0x000000ffff057224 */ /* 0x000fe200078e00ff */
[----:B------:R-:W-:Y:S01]  /*0820*/  ISETP.GE.U32.AND P1, PT, R11, 0x7e, PT ;  /* 0x0000007e0b00780c */ /* 0x000fe20003f26070 */
[----:B------:R-:W-:-:S12]  /*0830*/  IMAD.MOV.U32 R12, RZ, RZ, RZ ;  /* 0x000000ffff0c7224 */ /* 0x000fd800078e00ff */
        /* <DEDUP_REMOVED lines=8> */
[-CC-:B------:R-:W-:Y:S02]  /*08c0*/  @P1 SHF.R.U64 R9, RZ, R11.reuse, R14.reuse ;  /* 0x0000000bff091219 */ /* 0x180fe4000000120e */
[----:B------:R-:W-:Y:S02]  /*08d0*/  @P1 SHF.R.U32.HI R14, RZ, R11, R14 ;  /* 0x0000000bff0e1219 */ /* 0x000fe4000001160e */
[----:B------:R-:W-:-:S07]  /*08e0*/  @P1 SHF.R.U32.HI R12, RZ, 0x1f, R13 ;  /* 0x0000001fff0c1819 */ /* 0x000fce000001160d */
.L_x_11:
[----:B------:R-:W-:Y:S05]  /*08f0*/  BSYNC.RECONVERGENT B1 ;  /* 0x0000000000017941 */ /* 0x000fea0003800200 */
.L_x_10:
[----:B------:R-:W-:Y:S02]  /*0900*/  IADD3 R12, P1, PT, R9, R12, RZ ;  /* 0x0000000c090c7210 */ /* 0x000fe40007f3e0ff */
[----:B------:R-:W-:-:S03]  /*0910*/  ISETP.GE.AND P2, PT, R6, RZ, PT ;  /* 0x000000ff0600720c */ /* 0x000fc60003f46270 */
[----:B------:R-:W-:Y:S01]  /*0920*/  IMAD.X R5, R14, 0x1, R5, P1 ;  /* 0x000000010e057824 */ /* 0x000fe200008e0605 */
[----:B------:R-:W-:-:S04]  /*0930*/  IADD3 R9, P1, PT, RZ, -R12, RZ ;  /* 0x8000000cff097210 */ /* 0x000fc80007f3e0ff */
[----:B------:R-:W-:Y:S01]  /*0940*/  SEL R12, R9, R12, !P2 ;  /* 0x0000000c090c7207 */ /* 0x000fe20005000000 */
[----:B------:R-:W-:-:S03]  /*0950*/  IMAD.X R14, RZ, RZ, ~R5, P1 ;  /* 0x000000ffff0e7224 */ /* 0x000fc600008e0e05 */
[----:B------:R-:W-:Y:S02]  /*0960*/  IADD3 R12, P1, PT, R12, 0x1, RZ ;  /* 0x000000010c0c7810 */ /* 0x000fe40007f3e0ff */
[----:B------:R-:W-:-:S05]  /*0970*/  SEL R5, R14, R5, !P2 ;  /* 0x000000050e057207 */ /* 0x000fca0005000000 */
[----:B------:R-:W-:-:S04]  /*0980*/  IMAD.X R13, RZ, RZ, R5, P1 ;  /* 0x000000ffff0d7224 */ /* 0x000fc800008e0605 */
[----:B------:R0:W1:Y:S03]  /*0990*/  I2F.S64 R5, R12 ;  /* 0x0000000c00057312 */ /* 0x0000660000301400 */
.L_x_9:
[----:B------:R-:W-:Y:S05]  /*09a0*/  BSYNC.RECONVERGENT B0 ;  /* 0x0000000000007941 */ /* 0x000fea0003800200 */
.L_x_8:
[----:B------:R-:W-:Y:S01]  /*09b0*/  FSETP.GE.OR P0, PT, |R3|, 9.22337203685477580800e+18, P0 ;  /* 0x5f0000000300780b */ /* 0x000fe20000706600 */
[----:B------:R-:W-:Y:S01]  /*09c0*/  BSSY.RECONVERGENT B0, `(.L_x_12) ;  /* 0x0000022000007945 */ /* 0x000fe20003800200 */
[----:B-1----:R-:W-:Y:S01]  /*09d0*/  FADD R5, -R6, R5 ;  /* 0x0000000506057221 */ /* 0x002fe20000000100 */
[----:B------:R-:W-:-:S10]  /*09e0*/  IMAD.MOV.U32 R6, RZ, RZ, -0x21000000 ;  /* 0xdf000000ff067424 */ /* 0x000fd400078e00ff */
[----:B------:R-:W-:Y:S05]  /*09f0*/  @P0 BRA `(.L_x_13) ;  /* 0x0000000000780947 */ /* 0x000fea0003800000 */
[----:B------:R-:W-:Y:S01]  /*0a00*/  SHF.R.U32.HI R6, RZ, 0x17, R3 ;  /* 0x00000017ff067819 */ /* 0x000fe20000011603 */
[----:B------:R-:W-:Y:S01]  /*0a10*/  BSSY.RECONVERGENT B1, `(.L_x_14) ;  /* 0x0000012000017945 */ /* 0x000fe20003800200 */
[----:B------:R-:W-:Y:S02]  /*0a20*/  IMAD.MOV.U32 R9, RZ, RZ, RZ ;  /* 0x000000ffff097224 */ /* 0x000fe400078e00ff */
[----:B0-----:R-:W-:Y:S01]  /*0a30*/  LOP3.LUT R13, R6, 0xff, RZ, 0xc0, !PT ;  /* 0x000000ff060d7812 */ /* 0x001fe200078ec0ff */
        /* <DEDUP_REMOVED lines=15> */
.L_x_15:
[----:B------:R-:W-:Y:S05]  /*0b30*/  BSYNC.RECONVERGENT B1 ;  /* 0x0000000000017941 */ /* 0x000fea0003800200 */
.L_x_14:
        /* <DEDUP_REMOVED lines=9> */
[----:B------:R1:W2:Y:S03]  /*0bd0*/  I2F.S64 R6, R12 ;  /* 0x0000000c00067312 */ /* 0x0002a60000301400 */
.L_x_13:
[----:B------:R-:W-:Y:S05]  /*0be0*/  BSYNC.RECONVERGENT B0 ;  /* 0x0000000000007941 */ /* 0x000fea0003800200 */
.L_x_12:
[CC--:B-----5:R-:W-:Y:S01]  /*0bf0*/  VIMNMX.U16x2 R9, PT, PT, R2.reuse, R0.reuse, PT ;  /* 0x0000000002097248 */ /* 0x0e0fe20003fe0200 */
[----:B------:R-:W-:Y:S01]  /*0c00*/  FMUL R5, R5, 0.5 ;  /* 0x3f00000005057820 */ /* 0x000fe20000400000 */
[----:B------:R-:W-:Y:S01]  /*0c10*/  VIMNMX.U16x2 R0, PT, PT, R2, R0, !PT ;  /* 0x0000000002007248 */ /* 0x000fe20007fe0200 */
[----:B--2---:R-:W-:Y:S01]  /*0c20*/  FADD R6, -R3, R6 ;  /* 0x0000000603067221 */ /* 0x004fe20000000100 */
[----:B------:R-:W-:Y:S01]  /*0c30*/  PRMT R2, R9, 0x7610, R2 ;  /* 0x0000761009027816 */ /* 0x000fe20000000002 */
[----:B------:R-:W-:Y:S01]  /*0c40*/  BSSY.RECONVERGENT B0, `(.L_x_16) ;  /* 0x0000036000007945 */ /* 0x000fe20003800200 */
[-C--:B------:R-:W-:Y:S01]  /*0c50*/  VIMNMX.U16x2 R9, PT, PT, R10, R4.reuse, !PT ;  /* 0x000000040a097248 */ /* 0x080fe20007fe0200 */
[----:B------:R-:W-:Y:S01]  /*0c60*/  FMUL R6, R6, 0.5 ;  /* 0x3f00000006067820 */ /* 0x000fe20000400000 */
[----:B------:R-:W-:Y:S02]  /*0c70*/  VIMNMX.U16x2 R11, PT, PT, R10, R4, PT ;  /* 0x000000040a0b7248 */ /* 0x000fe40003fe0200 */
[----:B------:R-:W-:Y:S01]  /*0c80*/  PRMT R10, R9, 0x7610, R10 ;  /* 0x00007610090a7816 */ /* 0x000fe2000000000a */
[----:B------:R-:W2:Y:S01]  /*0c90*/  I2F.U16 R4, R2 ;  /* 0x0000000200047306 */ /* 0x000ea20000101000 */
[----:B------:R-:W-:-:S02]  /*0ca0*/  LOP3.LUT R0, R0, 0xffff, RZ, 0xc0, !PT ;  /* 0x0000ffff00007812 */ /* 0x000fc400078ec0ff */
[----:B------:R-:W-:Y:S02]  /*0cb0*/  LOP3.LUT R9, R2, 0xffff, RZ, 0xc0, !PT ;  /* 0x0000ffff02097812 */ /* 0x000fe400078ec0ff */
[----:B------:R-:W-:Y:S02]  /*0cc0*/  LOP3.LUT R10, R10, 0xffff, RZ, 0xc0, !PT ;  /* 0x0000ffff0a0a7812 */ /* 0x000fe400078ec0ff */
[----:B01----:R-:W-:Y:S01]  /*0cd0*/  LOP3.LUT R13, R11, 0xffff, RZ, 0xc0, !PT ;  /* 0x0000ffff0b0d7812 */ /* 0x003fe200078ec0ff */
[----:B------:R-:W0:Y:S01]  /*0ce0*/  I2F.U16 R12, R11 ;  /* 0x0000000b000c7306 */ /* 0x000e220000101000 */
[----:B------:R-:W-:-:S03]  /*0cf0*/  IMAD.IADD R0, R0, 0x1, -R9 ;  /* 0x0000000100007824 */ /* 0x000fc600078e0a09 */
[----:B------:R-:W-:Y:S02]  /*0d00*/  IMAD.IADD R10, R10, 0x1, -R13 ;  /* 0x000000010a0a7824 */ /* 0x000fe400078e0a0d */
[----:B------:R-:W-:-:S03]  /*0d10*/  I2FP.F32.S32 R0, R0 ;  /* 0x0000000000007245 */ /* 0x000fc60000201400 */
[----:B------:R-:W-:Y:S02]  /*0d20*/  I2FP.F32.S32 R9, R10 ;  /* 0x0000000a00097245 */ /* 0x000fe40000201400 */
[----:B--2---:R-:W-:-:S03]  /*0d30*/  FFMA R0, R5, R0, R4 ;  /* 0x0000000005007223 */ /* 0x004fc60000000004 */
[----:B0-----:R-:W-:-:S03]  /*0d40*/  FFMA R9, R5, R9, R12 ;  /* 0x0000000905097223 */ /* 0x001fc6000000000c */
[----:B------:R-:W-:Y:S08]  /*0d50*/  F2I.TRUNC.NTZ R0, R0 ;  /* 0x0000000000007305 */ /* 0x000ff0000020f100 */
[----:B------:R-:W0:Y:S02]  /*0d60*/  F2I.TRUNC.NTZ R9, R9 ;  /* 0x0000000900097305 */ /* 0x000e24000020f100 */
[----:B0-----:R-:W-:-:S02]  /*0d70*/  VIMNMX R2, PT, PT, R0, R9, PT ;  /* 0x0000000900027248 */ /* 0x001fc40003fe0100 */
[----:B------:R-:W-:Y:S02]  /*0d80*/  VIMNMX R5, PT, PT, R0, R9, !PT ;  /* 0x0000000900057248 */ /* 0x000fe40007fe0100 */
[----:B------:R-:W-:Y:S02]  /*0d90*/  I2FP.F32.S32 R3, R2 ;  /* 0x0000000200037245 */ /* 0x000fe40000201400 */
[----:B------:R-:W-:Y:S01]  /*0da0*/  PRMT R0, RZ, 0x7610, R0 ;  /* 0x00007610ff007816 */ /* 0x000fe20000000000 */
[----:B------:R-:W-:-:S05]  /*0db0*/  IMAD.IADD R5, R5, 0x1, -R2 ;  /* 0x0000000105057824 */ /* 0x000fca00078e0a02 */
[----:B------:R-:W-:-:S05]  /*0dc0*/  I2FP.F32.S32 R5, R5 ;  /* 0x0000000500057245 */ /* 0x000fca0000201400 */
[----:B------:R-:W-:-:S05]  /*0dd0*/  FFMA R5, R6, R5, R3 ;  /* 0x0000000506057223 */ /* 0x000fca0000000003 */
[----:B------:R-:W-:-:S13]  /*0de0*/  FSETP.NAN.AND P0, PT, |R5|, |R5|, PT ;  /* 0x400000050500720b */ /* 0x000fda0003f08200 */
[----:B------:R-:W-:Y:S05]  /*0df0*/  @P0 BRA `(.L_x_17) ;  /* 0x0000000000680947 */ /* 0x000fea0003800000 */
[----:B------:R-:W-:Y:S01]  /*0e00*/  FSETP.GE.AND P0, PT, R5, 9.22337203685477580800e+18, PT ;  /* 0x5f0000000500780b */ /* 0x000fe20003f06000 */
[----:B------:R-:W-:-:S12]  /*0e10*/  IMAD.MOV.U32 R0, RZ, RZ, 0xff ;  /* 0x000000ffff007424 */ /* 0x000fd800078e00ff */
[----:B------:R-:W-:Y:S05]  /*0e20*/  @P0 BRA `(.L_x_17) ;  /* 0x00000000005c0947 */ /* 0x000fea0003800000 */
[----:B------:R-:W-:Y:S02]  /*0e30*/  FSETP.GTU.AND P0, PT, R5, -9.22337203685477580800e+18, PT ;  /* 0xdf0000000500780b */ /* 0x000fe40003f0c000 */
[----:B------:R-:W-:-:S11]  /*0e40*/  PRMT R0, RZ, 0x7610, R0 ;  /* 0x00007610ff007816 */ /* 0x000fd60000000000 */
        /* <DEDUP_REMOVED lines=18> */
.L_x_19:
[----:B------:R-:W-:Y:S05]  /*0f70*/  BSYNC.RECONVERGENT B1 ;  /* 0x0000000000017941 */ /* 0x000fea0003800200 */
.L_x_18:
[----:B------:R-:W-:-:S04]  /*0f80*/  IMAD.IADD R0, R4, 0x1, R3 ;  /* 0x0000000104007824 */ /* 0x000fc800078e0203 */
[----:B------:R-:W-:-:S07]  /*0f90*/  @!P1 IMAD.MOV R0, RZ, RZ, -R0 ;  /* 0x000000ffff009224 */ /* 0x000fce00078e0a00 */
.L_x_17:
[----:B------:R-:W-:Y:S05]  /*0fa0*/  BSYNC.RECONVERGENT B0 ;  /* 0x0000000000007941 */ /* 0x000fea0003800200 */
.L_x_16:
[----:B------:R-:W0:Y:S01]  /*0fb0*/  LDCU.64 UR6, c[0x0][0x388] ;  /* 0x00007100ff0677ac */ /* 0x000e220008000a00 */
[----:B------:R-:W-:-:S05]  /*0fc0*/  IMAD R7, R7, 0x3, R8 ;  /* 0x0000000307077824 */ /* 0x000fca00078e0208 */
[----:B0-----:R-:W-:-:S04]  /*0fd0*/  IADD3 R2, P0, PT, R7, UR6, RZ ;  /* 0x0000000607027c10 */ /* 0x001fc8000ff1e0ff */
[----:B------:R-:W-:-:S05]  /*0fe0*/  LEA.HI.X.SX32 R3, R7, UR7, 0x1, P0 ;  /* 0x0000000707037c11 */ /* 0x000fca00080f0eff */
[----:B------:R-:W-:Y:S01]  /*0ff0*/  STG.E.U8 desc[UR4][R2.64], R0 ;  /* 0x0000000002007986 */ /* 0x000fe2000c101104 */
[----:B------:R-:W-:Y:S05]  /*1000*/  EXIT ;  /* 0x000000000000794d */ /* 0x000fea0003800000 */
.L_x_20:
[----:B------:R-:W-:-:S00]  /*1010*/  BRA `(.L_x_20) ;  /* 0xfffffffc00fc7947 */ /* 0x000fc0000383ffff */
[----:B------:R-:W-:-:S00]  /*1020*/  NOP ;  /* 0x0000000000007918 */ /* 0x000fc00000000000 */
        /* <DEDUP_REMOVED lines=13> */
.L_x_21:


//--------------------- .nv.shared.reserved.0     --------------------------
	.section	.nv.shared.reserved.0,"aw",@nobits
	.weak		__nv_reservedSMEM_offset_0_alias
	.size		__nv_reservedSMEM_offset_0_alias, 0, 64
	.other		__nv_reservedSMEM_offset_0_alias,@"STO_CUDA_RESERVED_SHARED STV_DEFAULT"
__nv_reservedSMEM_offset_0_alias:
	.zero		0
	.zero		64


//--------------------- .nv.constant0._Z6testerPhS_iiff --------------------------
	.section	.nv.constant0._Z6testerPhS_iiff,"a",@progbits
	.sectionflags	@""
	.align	4
.nv.constant0._Z6testerPhS_iiff:
	.zero		928


//--------------------- SYMBOLS --------------------------

	.type		.nv.reservedSmem.offset0,@object
	.size		.nv.reservedSmem.offset0,0x4
